//
// Generated by NVIDIA NVVM Compiler
//
// Compiler Build ID: CL-36424714
// Cuda compilation tools, release 13.0, V13.0.88
// Based on NVVM 20.0.0
//

.version 9.0
.target sm_100
.address_size 64

	// .globl	_Z15matrixMultiply1PdS_S_j

.visible .entry _Z15matrixMultiply1PdS_S_j(
	.param .u64 .ptr .align 1 _Z15matrixMultiply1PdS_S_j_param_0,
	.param .u64 .ptr .align 1 _Z15matrixMultiply1PdS_S_j_param_1,
	.param .u64 .ptr .align 1 _Z15matrixMultiply1PdS_S_j_param_2,
	.param .u32 _Z15matrixMultiply1PdS_S_j_param_3
)
{
	.reg .pred 	%p<10>;
	.reg .b32 	%r<90>;
	.reg .b64 	%rd<70>;
	.reg .b64 	%fd<56>;

	ld.param.u64 	%rd4, [_Z15matrixMultiply1PdS_S_j_param_0];
	ld.param.u64 	%rd5, [_Z15matrixMultiply1PdS_S_j_param_1];
	ld.param.u64 	%rd6, [_Z15matrixMultiply1PdS_S_j_param_2];
	ld.param.u32 	%r43, [_Z15matrixMultiply1PdS_S_j_param_3];
	cvta.to.global.u64 	%rd1, %rd5;
	cvta.to.global.u64 	%rd2, %rd4;
	cvta.to.global.u64 	%rd7, %rd6;
	mov.u32 	%r44, %ctaid.x;
	mov.u32 	%r45, %ntid.x;
	mov.u32 	%r46, %tid.x;
	mad.lo.s32 	%r47, %r44, %r45, %r46;
	mov.u32 	%r48, %ctaid.y;
	mov.u32 	%r49, %ntid.y;
	mul.lo.s32 	%r1, %r48, %r49;
	mov.u32 	%r2, %tid.y;
	add.s32 	%r3, %r1, %r2;
	mul.lo.s32 	%r4, %r43, %r47;
	add.s32 	%r50, %r4, %r3;
	mul.wide.u32 	%rd8, %r50, 8;
	add.s64 	%rd3, %rd7, %rd8;
	mov.b64 	%rd9, 0;
	st.global.u64 	[%rd3], %rd9;
	setp.eq.s32 	%p1, %r43, 0;
	@%p1 bra 	$L__BB0_12;
	and.b32  	%r5, %r43, 7;
	setp.lt.u32 	%p2, %r43, 8;
	mov.b32 	%r88, 0;
	mov.f64 	%fd53, 0d0000000000000000;
	@%p2 bra 	$L__BB0_4;
	and.b32  	%r88, %r43, -8;
	neg.s32 	%r86, %r88;
	add.s32 	%r52, %r2, %r43;
	add.s32 	%r85, %r52, %r1;
	shl.b32 	%r9, %r43, 3;
	shl.b32 	%r53, %r43, 1;
	add.s32 	%r84, %r3, %r53;
	mad.lo.s32 	%r83, %r43, 3, %r3;
	shl.b32 	%r54, %r43, 2;
	add.s32 	%r82, %r3, %r54;
	mad.lo.s32 	%r81, %r43, 5, %r3;
	mad.lo.s32 	%r80, %r43, 6, %r3;
	mad.lo.s32 	%r79, %r43, 7, %r3;
	add.s32 	%r77, %r4, 3;
	mov.f64 	%fd53, 0d0000000000000000;
	mov.u32 	%r78, %r3;
$L__BB0_3:
	.pragma "nounroll";
	add.s32 	%r55, %r77, -3;
	mul.wide.u32 	%rd10, %r55, 8;
	add.s64 	%rd11, %rd2, %rd10;
	ld.global.f64 	%fd10, [%rd11];
	mul.wide.u32 	%rd12, %r78, 8;
	add.s64 	%rd13, %rd1, %rd12;
	ld.global.f64 	%fd11, [%rd13];
	fma.rn.f64 	%fd12, %fd10, %fd11, %fd53;
	st.global.f64 	[%rd3], %fd12;
	add.s32 	%r56, %r77, -2;
	mul.wide.u32 	%rd14, %r56, 8;
	add.s64 	%rd15, %rd2, %rd14;
	ld.global.f64 	%fd13, [%rd15];
	mul.wide.u32 	%rd16, %r85, 8;
	add.s64 	%rd17, %rd1, %rd16;
	ld.global.f64 	%fd14, [%rd17];
	fma.rn.f64 	%fd15, %fd13, %fd14, %fd12;
	st.global.f64 	[%rd3], %fd15;
	add.s32 	%r57, %r77, -1;
	mul.wide.u32 	%rd18, %r57, 8;
	add.s64 	%rd19, %rd2, %rd18;
	ld.global.f64 	%fd16, [%rd19];
	mul.wide.u32 	%rd20, %r84, 8;
	add.s64 	%rd21, %rd1, %rd20;
	ld.global.f64 	%fd17, [%rd21];
	fma.rn.f64 	%fd18, %fd16, %fd17, %fd15;
	st.global.f64 	[%rd3], %fd18;
	add.s32 	%r58, %r77, 4;
	mul.wide.u32 	%rd22, %r77, 8;
	add.s64 	%rd23, %rd2, %rd22;
	ld.global.f64 	%fd19, [%rd23];
	mul.wide.u32 	%rd24, %r83, 8;
	add.s64 	%rd25, %rd1, %rd24;
	ld.global.f64 	%fd20, [%rd25];
	fma.rn.f64 	%fd21, %fd19, %fd20, %fd18;
	st.global.f64 	[%rd3], %fd21;
	add.s32 	%r59, %r77, 1;
	mul.wide.u32 	%rd26, %r59, 8;
	add.s64 	%rd27, %rd2, %rd26;
	ld.global.f64 	%fd22, [%rd27];
	mul.wide.u32 	%rd28, %r82, 8;
	add.s64 	%rd29, %rd1, %rd28;
	ld.global.f64 	%fd23, [%rd29];
	fma.rn.f64 	%fd24, %fd22, %fd23, %fd21;
	st.global.f64 	[%rd3], %fd24;
	add.s32 	%r60, %r77, 2;
	mul.wide.u32 	%rd30, %r60, 8;
	add.s64 	%rd31, %rd2, %rd30;
	ld.global.f64 	%fd25, [%rd31];
	mul.wide.u32 	%rd32, %r81, 8;
	add.s64 	%rd33, %rd1, %rd32;
	ld.global.f64 	%fd26, [%rd33];
	fma.rn.f64 	%fd27, %fd25, %fd26, %fd24;
	st.global.f64 	[%rd3], %fd27;
	add.s32 	%r61, %r77, 3;
	mul.wide.u32 	%rd34, %r61, 8;
	add.s64 	%rd35, %rd2, %rd34;
	ld.global.f64 	%fd28, [%rd35];
	mul.wide.u32 	%rd36, %r80, 8;
	add.s64 	%rd37, %rd1, %rd36;
	ld.global.f64 	%fd29, [%rd37];
	fma.rn.f64 	%fd30, %fd28, %fd29, %fd27;
	st.global.f64 	[%rd3], %fd30;
	mul.wide.u32 	%rd38, %r58, 8;
	add.s64 	%rd39, %rd2, %rd38;
	ld.global.f64 	%fd31, [%rd39];
	mul.wide.u32 	%rd40, %r79, 8;
	add.s64 	%rd41, %rd1, %rd40;
	ld.global.f64 	%fd32, [%rd41];
	fma.rn.f64 	%fd53, %fd31, %fd32, %fd30;
	st.global.f64 	[%rd3], %fd53;
	add.s32 	%r86, %r86, 8;
	add.s32 	%r85, %r85, %r9;
	add.s32 	%r84, %r84, %r9;
	add.s32 	%r83, %r83, %r9;
	add.s32 	%r82, %r82, %r9;
	add.s32 	%r81, %r81, %r9;
	add.s32 	%r80, %r80, %r9;
	add.s32 	%r79, %r79, %r9;
	add.s32 	%r78, %r78, %r9;
	add.s32 	%r77, %r77, 8;
	setp.ne.s32 	%p3, %r86, 0;
	@%p3 bra 	$L__BB0_3;
$L__BB0_4:
	setp.eq.s32 	%p4, %r5, 0;
	@%p4 bra 	$L__BB0_12;
	and.b32  	%r38, %r43, 3;
	setp.lt.u32 	%p5, %r5, 4;
	@%p5 bra 	$L__BB0_7;
	add.s32 	%r62, %r88, %r4;
	mul.wide.u32 	%rd42, %r62, 8;
	add.s64 	%rd43, %rd2, %rd42;
	ld.global.f64 	%fd33, [%rd43];
	mad.lo.s32 	%r63, %r88, %r43, %r3;
	mul.wide.u32 	%rd44, %r63, 8;
	add.s64 	%rd45, %rd1, %rd44;
	ld.global.f64 	%fd34, [%rd45];
	fma.rn.f64 	%fd35, %fd33, %fd34, %fd53;
	st.global.f64 	[%rd3], %fd35;
	add.s32 	%r64, %r62, 1;
	mul.wide.u32 	%rd46, %r64, 8;
	add.s64 	%rd47, %rd2, %rd46;
	ld.global.f64 	%fd36, [%rd47];
	add.s32 	%r65, %r63, %r43;
	mul.wide.u32 	%rd48, %r65, 8;
	add.s64 	%rd49, %rd1, %rd48;
	ld.global.f64 	%fd37, [%rd49];
	fma.rn.f64 	%fd38, %fd36, %fd37, %fd35;
	st.global.f64 	[%rd3], %fd38;
	add.s32 	%r66, %r62, 2;
	mul.wide.u32 	%rd50, %r66, 8;
	add.s64 	%rd51, %rd2, %rd50;
	ld.global.f64 	%fd39, [%rd51];
	add.s32 	%r67, %r65, %r43;
	mul.wide.u32 	%rd52, %r67, 8;
	add.s64 	%rd53, %rd1, %rd52;
	ld.global.f64 	%fd40, [%rd53];
	fma.rn.f64 	%fd41, %fd39, %fd40, %fd38;
	st.global.f64 	[%rd3], %fd41;
	add.s32 	%r68, %r62, 3;
	mul.wide.u32 	%rd54, %r68, 8;
	add.s64 	%rd55, %rd2, %rd54;
	ld.global.f64 	%fd42, [%rd55];
	add.s32 	%r69, %r67, %r43;
	mul.wide.u32 	%rd56, %r69, 8;
	add.s64 	%rd57, %rd1, %rd56;
	ld.global.f64 	%fd43, [%rd57];
	fma.rn.f64 	%fd53, %fd42, %fd43, %fd41;
	st.global.f64 	[%rd3], %fd53;
	add.s32 	%r88, %r88, 4;
$L__BB0_7:
	setp.eq.s32 	%p6, %r38, 0;
	@%p6 bra 	$L__BB0_12;
	setp.eq.s32 	%p7, %r38, 1;
	@%p7 bra 	$L__BB0_10;
	add.s32 	%r70, %r88, %r4;
	mul.wide.u32 	%rd58, %r70, 8;
	add.s64 	%rd59, %rd2, %rd58;
	ld.global.f64 	%fd44, [%rd59];
	mad.lo.s32 	%r71, %r88, %r43, %r3;
	mul.wide.u32 	%rd60, %r71, 8;
	add.s64 	%rd61, %rd1, %rd60;
	ld.global.f64 	%fd45, [%rd61];
	fma.rn.f64 	%fd46, %fd44, %fd45, %fd53;
	st.global.f64 	[%rd3], %fd46;
	add.s32 	%r72, %r70, 1;
	mul.wide.u32 	%rd62, %r72, 8;
	add.s64 	%rd63, %rd2, %rd62;
	ld.global.f64 	%fd47, [%rd63];
	add.s32 	%r73, %r71, %r43;
	mul.wide.u32 	%rd64, %r73, 8;
	add.s64 	%rd65, %rd1, %rd64;
	ld.global.f64 	%fd48, [%rd65];
	fma.rn.f64 	%fd53, %fd47, %fd48, %fd46;
	st.global.f64 	[%rd3], %fd53;
	add.s32 	%r88, %r88, 2;
$L__BB0_10:
	and.b32  	%r74, %r43, 1;
	setp.eq.b32 	%p8, %r74, 1;
	not.pred 	%p9, %p8;
	@%p9 bra 	$L__BB0_12;
	add.s32 	%r75, %r88, %r4;
	mul.wide.u32 	%rd66, %r75, 8;
	add.s64 	%rd67, %rd2, %rd66;
	ld.global.f64 	%fd49, [%rd67];
	mad.lo.s32 	%r76, %r88, %r43, %r3;
	mul.wide.u32 	%rd68, %r76, 8;
	add.s64 	%rd69, %rd1, %rd68;
	ld.global.f64 	%fd50, [%rd69];
	fma.rn.f64 	%fd51, %fd49, %fd50, %fd53;
	st.global.f64 	[%rd3], %fd51;
$L__BB0_12:
	ret;

}
	// .globl	_Z15matrixMultiply2PdS_S_j
.visible .entry _Z15matrixMultiply2PdS_S_j(
	.param .u64 .ptr .align 1 _Z15matrixMultiply2PdS_S_j_param_0,
	.param .u64 .ptr .align 1 _Z15matrixMultiply2PdS_S_j_param_1,
	.param .u64 .ptr .align 1 _Z15matrixMultiply2PdS_S_j_param_2,
	.param .u32 _Z15matrixMultiply2PdS_S_j_param_3
)
{
	.reg .pred 	%p<10>;
	.reg .b32 	%r<90>;
	.reg .b64 	%rd<70>;
	.reg .b64 	%fd<56>;

	ld.param.u64 	%rd4, [_Z15matrixMultiply2PdS_S_j_param_0];
	ld.param.u64 	%rd5, [_Z15matrixMultiply2PdS_S_j_param_1];
	ld.param.u64 	%rd6, [_Z15matrixMultiply2PdS_S_j_param_2];
	ld.param.u32 	%r43, [_Z15matrixMultiply2PdS_S_j_param_3];
	cvta.to.global.u64 	%rd1, %rd5;
	cvta.to.global.u64 	%rd2, %rd4;
	cvta.to.global.u64 	%rd7, %rd6;
	mov.u32 	%r44, %ctaid.x;
	mov.u32 	%r45, %ntid.x;
	mul.lo.s32 	%r1, %r44, %r45;
	mov.u32 	%r2, %tid.x;
	add.s32 	%r3, %r1, %r2;
	mov.u32 	%r46, %ctaid.y;
	mov.u32 	%r47, %ntid.y;
	mov.u32 	%r48, %tid.y;
	mad.lo.s32 	%r49, %r46, %r47, %r48;
	mul.lo.s32 	%r4, %r43, %r49;
	add.s32 	%r50, %r4, %r3;
	mul.wide.u32 	%rd8, %r50, 8;
	add.s64 	%rd3, %rd7, %rd8;
	mov.b64 	%rd9, 0;
	st.global.u64 	[%rd3], %rd9;
	setp.eq.s32 	%p1, %r43, 0;
	@%p1 bra 	$L__BB1_12;
	and.b32  	%r5, %r43, 7;
	setp.lt.u32 	%p2, %r43, 8;
	mov.b32 	%r88, 0;
	mov.f64 	%fd53, 0d0000000000000000;
	@%p2 bra 	$L__BB1_4;
	and.b32  	%r88, %r43, -8;
	neg.s32 	%r86, %r88;
	add.s32 	%r52, %r2, %r43;
	add.s32 	%r85, %r52, %r1;
	shl.b32 	%r9, %r43, 3;
	shl.b32 	%r53, %r43, 1;
	add.s32 	%r84, %r3, %r53;
	mad.lo.s32 	%r83, %r43, 3, %r3;
	shl.b32 	%r54, %r43, 2;
	add.s32 	%r82, %r3, %r54;
	mad.lo.s32 	%r81, %r43, 5, %r3;
	mad.lo.s32 	%r80, %r43, 6, %r3;
	mad.lo.s32 	%r79, %r43, 7, %r3;
	add.s32 	%r77, %r4, 3;
	mov.f64 	%fd53, 0d0000000000000000;
	mov.u32 	%r78, %r3;
$L__BB1_3:
	.pragma "nounroll";
	add.s32 	%r55, %r77, -3;
	mul.wide.u32 	%rd10, %r55, 8;
	add.s64 	%rd11, %rd2, %rd10;
	ld.global.f64 	%fd10, [%rd11];
	mul.wide.u32 	%rd12, %r78, 8;
	add.s64 	%rd13, %rd1, %rd12;
	ld.global.f64 	%fd11, [%rd13];
	fma.rn.f64 	%fd12, %fd10, %fd11, %fd53;
	st.global.f64 	[%rd3], %fd12;
	add.s32 	%r56, %r77, -2;
	mul.wide.u32 	%rd14, %r56, 8;
	add.s64 	%rd15, %rd2, %rd14;
	ld.global.f64 	%fd13, [%rd15];
	mul.wide.u32 	%rd16, %r85, 8;
	add.s64 	%rd17, %rd1, %rd16;
	ld.global.f64 	%fd14, [%rd17];
	fma.rn.f64 	%fd15, %fd13, %fd14, %fd12;
	st.global.f64 	[%rd3], %fd15;
	add.s32 	%r57, %r77, -1;
	mul.wide.u32 	%rd18, %r57, 8;
	add.s64 	%rd19, %rd2, %rd18;
	ld.global.f64 	%fd16, [%rd19];
	mul.wide.u32 	%rd20, %r84, 8;
	add.s64 	%rd21, %rd1, %rd20;
	ld.global.f64 	%fd17, [%rd21];
	fma.rn.f64 	%fd18, %fd16, %fd17, %fd15;
	st.global.f64 	[%rd3], %fd18;
	add.s32 	%r58, %r77, 4;
	mul.wide.u32 	%rd22, %r77, 8;
	add.s64 	%rd23, %rd2, %rd22;
	ld.global.f64 	%fd19, [%rd23];
	mul.wide.u32 	%rd24, %r83, 8;
	add.s64 	%rd25, %rd1, %rd24;
	ld.global.f64 	%fd20, [%rd25];
	fma.rn.f64 	%fd21, %fd19, %fd20, %fd18;
	st.global.f64 	[%rd3], %fd21;
	add.s32 	%r59, %r77, 1;
	mul.wide.u32 	%rd26, %r59, 8;
	add.s64 	%rd27, %rd2, %rd26;
	ld.global.f64 	%fd22, [%rd27];
	mul.wide.u32 	%rd28, %r82, 8;
	add.s64 	%rd29, %rd1, %rd28;
	ld.global.f64 	%fd23, [%rd29];
	fma.rn.f64 	%fd24, %fd22, %fd23, %fd21;
	st.global.f64 	[%rd3], %fd24;
	add.s32 	%r60, %r77, 2;
	mul.wide.u32 	%rd30, %r60, 8;
	add.s64 	%rd31, %rd2, %rd30;
	ld.global.f64 	%fd25, [%rd31];
	mul.wide.u32 	%rd32, %r81, 8;
	add.s64 	%rd33, %rd1, %rd32;
	ld.global.f64 	%fd26, [%rd33];
	fma.rn.f64 	%fd27, %fd25, %fd26, %fd24;
	st.global.f64 	[%rd3], %fd27;
	add.s32 	%r61, %r77, 3;
	mul.wide.u32 	%rd34, %r61, 8;
	add.s64 	%rd35, %rd2, %rd34;
	ld.global.f64 	%fd28, [%rd35];
	mul.wide.u32 	%rd36, %r80, 8;
	add.s64 	%rd37, %rd1, %rd36;
	ld.global.f64 	%fd29, [%rd37];
	fma.rn.f64 	%fd30, %fd28, %fd29, %fd27;
	st.global.f64 	[%rd3], %fd30;
	mul.wide.u32 	%rd38, %r58, 8;
	add.s64 	%rd39, %rd2, %rd38;
	ld.global.f64 	%fd31, [%rd39];
	mul.wide.u32 	%rd40, %r79, 8;
	add.s64 	%rd41, %rd1, %rd40;
	ld.global.f64 	%fd32, [%rd41];
	fma.rn.f64 	%fd53, %fd31, %fd32, %fd30;
	st.global.f64 	[%rd3], %fd53;
	add.s32 	%r86, %r86, 8;
	add.s32 	%r85, %r85, %r9;
	add.s32 	%r84, %r84, %r9;
	add.s32 	%r83, %r83, %r9;
	add.s32 	%r82, %r82, %r9;
	add.s32 	%r81, %r81, %r9;
	add.s32 	%r80, %r80, %r9;
	add.s32 	%r79, %r79, %r9;
	add.s32 	%r78, %r78, %r9;
	add.s32 	%r77, %r77, 8;
	setp.ne.s32 	%p3, %r86, 0;
	@%p3 bra 	$L__BB1_3;
$L__BB1_4:
	setp.eq.s32 	%p4, %r5, 0;
	@%p4 bra 	$L__BB1_12;
	and.b32  	%r38, %r43, 3;
	setp.lt.u32 	%p5, %r5, 4;
	@%p5 bra 	$L__BB1_7;
	add.s32 	%r62, %r88, %r4;
	mul.wide.u32 	%rd42, %r62, 8;
	add.s64 	%rd43, %rd2, %rd42;
	ld.global.f64 	%fd33, [%rd43];
	mad.lo.s32 	%r63, %r88, %r43, %r3;
	mul.wide.u32 	%rd44, %r63, 8;
	add.s64 	%rd45, %rd1, %rd44;
	ld.global.f64 	%fd34, [%rd45];
	fma.rn.f64 	%fd35, %fd33, %fd34, %fd53;
	st.global.f64 	[%rd3], %fd35;
	add.s32 	%r64, %r62, 1;
	mul.wide.u32 	%rd46, %r64, 8;
	add.s64 	%rd47, %rd2, %rd46;
	ld.global.f64 	%fd36, [%rd47];
	add.s32 	%r65, %r63, %r43;
	mul.wide.u32 	%rd48, %r65, 8;
	add.s64 	%rd49, %rd1, %rd48;
	ld.global.f64 	%fd37, [%rd49];
	fma.rn.f64 	%fd38, %fd36, %fd37, %fd35;
	st.global.f64 	[%rd3], %fd38;
	add.s32 	%r66, %r62, 2;
	mul.wide.u32 	%rd50, %r66, 8;
	add.s64 	%rd51, %rd2, %rd50;
	ld.global.f64 	%fd39, [%rd51];
	add.s32 	%r67, %r65, %r43;
	mul.wide.u32 	%rd52, %r67, 8;
	add.s64 	%rd53, %rd1, %rd52;
	ld.global.f64 	%fd40, [%rd53];
	fma.rn.f64 	%fd41, %fd39, %fd40, %fd38;
	st.global.f64 	[%rd3], %fd41;
	add.s32 	%r68, %r62, 3;
	mul.wide.u32 	%rd54, %r68, 8;
	add.s64 	%rd55, %rd2, %rd54;
	ld.global.f64 	%fd42, [%rd55];
	add.s32 	%r69, %r67, %r43;
	mul.wide.u32 	%rd56, %r69, 8;
	add.s64 	%rd57, %rd1, %rd56;
	ld.global.f64 	%fd43, [%rd57];
	fma.rn.f64 	%fd53, %fd42, %fd43, %fd41;
	st.global.f64 	[%rd3], %fd53;
	add.s32 	%r88, %r88, 4;
$L__BB1_7:
	setp.eq.s32 	%p6, %r38, 0;
	@%p6 bra 	$L__BB1_12;
	setp.eq.s32 	%p7, %r38, 1;
	@%p7 bra 	$L__BB1_10;
	add.s32 	%r70, %r88, %r4;
	mul.wide.u32 	%rd58, %r70, 8;
	add.s64 	%rd59, %rd2, %rd58;
	ld.global.f64 	%fd44, [%rd59];
	mad.lo.s32 	%r71, %r88, %r43, %r3;
	mul.wide.u32 	%rd60, %r71, 8;
	add.s64 	%rd61, %rd1, %rd60;
	ld.global.f64 	%fd45, [%rd61];
	fma.rn.f64 	%fd46, %fd44, %fd45, %fd53;
	st.global.f64 	[%rd3], %fd46;
	add.s32 	%r72, %r70, 1;
	mul.wide.u32 	%rd62, %r72, 8;
	add.s64 	%rd63, %rd2, %rd62;
	ld.global.f64 	%fd47, [%rd63];
	add.s32 	%r73, %r71, %r43;
	mul.wide.u32 	%rd64, %r73, 8;
	add.s64 	%rd65, %rd1, %rd64;
	ld.global.f64 	%fd48, [%rd65];
	fma.rn.f64 	%fd53, %fd47, %fd48, %fd46;
	st.global.f64 	[%rd3], %fd53;
	add.s32 	%r88, %r88, 2;
$L__BB1_10:
	and.b32  	%r74, %r43, 1;
	setp.eq.b32 	%p8, %r74, 1;
	not.pred 	%p9, %p8;
	@%p9 bra 	$L__BB1_12;
	add.s32 	%r75, %r88, %r4;
	mul.wide.u32 	%rd66, %r75, 8;
	add.s64 	%rd67, %rd2, %rd66;
	ld.global.f64 	%fd49, [%rd67];
	mad.lo.s32 	%r76, %r88, %r43, %r3;
	mul.wide.u32 	%rd68, %r76, 8;
	add.s64 	%rd69, %rd1, %rd68;
	ld.global.f64 	%fd50, [%rd69];
	fma.rn.f64 	%fd51, %fd49, %fd50, %fd53;
	st.global.f64 	[%rd3], %fd51;
$L__BB1_12:
	ret;

}


// ===== COMPILED SASS (sm_100) =====

	.target	sm_100

	.elftype	@"ET_EXEC"


//--------------------- .note.nv.tkinfo           --------------------------
	.section	.note.nv.tkinfo,"",@"SHT_NOTE"
	.sectionflags	@"SHF_NOTE_NV_TKINFO"
	.tkinfo
        /*0018*/ 	.word	0x00000002
        /*0030*/ 	.string	""
        /*0030*/ 	.string	"ptxas"
        /*0030*/ 	.string	"Cuda compilation tools, release 13.0, V13.0.88"
        /*0030*/ 	.string	"Build cuda_13.0.r13.0/compiler.36424714_0"
        /*0030*/ 	.string	"-arch sm_100 -m 64 "



//--------------------- .note.nv.cuinfo           --------------------------
	.section	.note.nv.cuinfo,"",@"SHT_NOTE"
	.sectionflags	@"SHF_NOTE_NV_CUINFO"
        /*0018*/ 	.short	0x0002
        /*001a*/ 	.short	0x0064
        /*001c*/ 	.short	0x0082
	.zero		2


//--------------------- .nv.info                  --------------------------
	.section	.nv.info,"",@"SHT_CUDA_INFO"
	.align	4


	//----- nvinfo : EIATTR_REGCOUNT
	.align		4
        /*0000*/ 	.byte	0x04, 0x2f
        /*0002*/ 	.short	(.L_1 - .L_0)
	.align		4
.L_0:
        /*0004*/ 	.word	index@(_Z15matrixMultiply1PdS_S_j)
        /*0008*/ 	.word	0x00000020


	//----- nvinfo : EIATTR_FRAME_SIZE
	.align		4
.L_1:
        /*000c*/ 	.byte	0x04, 0x11
        /*000e*/ 	.short	(.L_3 - .L_2)
	.align		4
.L_2:
        /*0010*/ 	.word	index@(_Z15matrixMultiply1PdS_S_j)
        /*0014*/ 	.word	0x00000000


	//----- nvinfo : EIATTR_REGCOUNT
	.align		4
.L_3:
        /*0018*/ 	.byte	0x04, 0x2f
        /*001a*/ 	.short	(.L_5 - .L_4)
	.align		4
.L_4:
        /*001c*/ 	.word	index@(_Z15matrixMultiply2PdS_S_j)
        /*0020*/ 	.word	0x00000020


	//----- nvinfo : EIATTR_FRAME_SIZE
	.align		4
.L_5:
        /*0024*/ 	.byte	0x04, 0x11
        /*0026*/ 	.short	(.L_7 - .L_6)
	.align		4
.L_6:
        /*0028*/ 	.word	index@(_Z15matrixMultiply2PdS_S_j)
        /*002c*/ 	.word	0x00000000


	//----- nvinfo : EIATTR_MIN_STACK_SIZE
	.align		4
.L_7:
        /*0030*/ 	.byte	0x04, 0x12
        /*0032*/ 	.short	(.L_9 - .L_8)
	.align		4
.L_8:
        /*0034*/ 	.word	index@(_Z15matrixMultiply2PdS_S_j)
        /*0038*/ 	.word	0x00000000


	//----- nvinfo : EIATTR_MIN_STACK_SIZE
	.align		4
.L_9:
        /*003c*/ 	.byte	0x04, 0x12
        /*003e*/ 	.short	(.L_11 - .L_10)
	.align		4
.L_10:
        /*0040*/ 	.word	index@(_Z15matrixMultiply1PdS_S_j)
        /*0044*/ 	.word	0x00000000
.L_11:


//--------------------- .nv.compat                --------------------------
	.section	.nv.compat,"",@"SHT_CUDA_COMPAT_INFO"
	.align	4
        /*0000*/ 	.byte	0x02, 0x09, 0x00, 0x00, 0x02, 0x02, 0x01, 0x00, 0x02, 0x05, 0x05, 0x00, 0x03, 0x07, 0x01, 0x01
        /*0010*/ 	.byte	0x02, 0x03, 0x00, 0x00, 0x02, 0x06, 0x01, 0x00, 0x04, 0x0b, 0x08, 0x00, 0x01, 0x00, 0x00, 0x00
        /*0020*/ 	.byte	0x00, 0x00, 0x00, 0x00


//--------------------- .nv.info._Z15matrixMultiply2PdS_S_j --------------------------
	.section	.nv.info._Z15matrixMultiply2PdS_S_j,"",@"SHT_CUDA_INFO"
	.sectionflags	@""
	.align	4


	//----- nvinfo : EIATTR_CUDA_API_VERSION
	.align		4
        /*0000*/ 	.byte	0x04, 0x37
        /*0002*/ 	.short	(.L_13 - .L_12)
.L_12:
        /*0004*/ 	.word	0x00000082


	//----- nvinfo : EIATTR_KPARAM_INFO
	.align		4
.L_13:
        /*0008*/ 	.byte	0x04, 0x17
        /*000a*/ 	.short	(.L_15 - .L_14)
.L_14:
        /*000c*/ 	.word	0x00000000
        /*0010*/ 	.short	0x0003
        /*0012*/ 	.short	0x0018
        /*0014*/ 	.byte	0x00, 0xf0, 0x11, 0x00


	//----- nvinfo : EIATTR_KPARAM_INFO
	.align		4
.L_15:
        /*0018*/ 	.byte	0x04, 0x17
        /*001a*/ 	.short	(.L_17 - .L_16)
.L_16:
        /*001c*/ 	.word	0x00000000
        /*0020*/ 	.short	0x0002
        /*0022*/ 	.short	0x0010
        /*0024*/ 	.byte	0x00, 0xf5, 0x21, 0x00


	//----- nvinfo : EIATTR_KPARAM_INFO
	.align		4
.L_17:
        /*0028*/ 	.byte	0x04, 0x17
        /*002a*/ 	.short	(.L_19 - .L_18)
.L_18:
        /*002c*/ 	.word	0x00000000
        /*0030*/ 	.short	0x0001
        /*0032*/ 	.short	0x0008
        /*0034*/ 	.byte	0x00, 0xf5, 0x21, 0x00


	//----- nvinfo : EIATTR_KPARAM_INFO
	.align		4
.L_19:
        /*0038*/ 	.byte	0x04, 0x17
        /*003a*/ 	.short	(.L_21 - .L_20)
.L_20:
        /*003c*/ 	.word	0x00000000
        /*0040*/ 	.short	0x0000
        /*0042*/ 	.short	0x0000
        /*0044*/ 	.byte	0x00, 0xf5, 0x21, 0x00


	//----- nvinfo : EIATTR_SPARSE_MMA_MASK
	.align		4
.L_21:
        /*0048*/ 	.byte	0x03, 0x50
        /*004a*/ 	.short	0x0000


	//----- nvinfo : EIATTR_MAXREG_COUNT
	.align		4
        /*004c*/ 	.byte	0x03, 0x1b
        /*004e*/ 	.short	0x00ff


	//----- nvinfo : EIATTR_MERCURY_ISA_VERSION
	.align		4
        /*0050*/ 	.byte	0x03, 0x5f
        /*0052*/ 	.short	0x0101


	//----- nvinfo : EIATTR_VRC_CTA_INIT_COUNT
	.align		4
        /*0054*/ 	.byte	0x02, 0x4a
	.zero		1
	.zero		1


	//----- nvinfo : EIATTR_EXIT_INSTR_OFFSETS
	.align		4
        /*0058*/ 	.byte	0x04, 0x1c
        /*005a*/ 	.short	(.L_23 - .L_22)


	//   ....[0]....
.L_22:
        /*005c*/ 	.word	0x00000110


	//   ....[1]....
        /*0060*/ 	.word	0x00000690


	//   ....[2]....
        /*0064*/ 	.word	0x00000910


	//   ....[3]....
        /*0068*/ 	.word	0x00000a90


	//   ....[4]....
        /*006c*/ 	.word	0x00000b40


	//----- nvinfo : EIATTR_CBANK_PARAM_SIZE
	.align		4
.L_23:
        /*0070*/ 	.byte	0x03, 0x19
        /*0072*/ 	.short	0x001c


	//----- nvinfo : EIATTR_PARAM_CBANK
	.align		4
        /*0074*/ 	.byte	0x04, 0x0a
        /*0076*/ 	.short	(.L_25 - .L_24)
	.align		4
.L_24:
        /*0078*/ 	.word	index@(.nv.constant0._Z15matrixMultiply2PdS_S_j)
        /*007c*/ 	.short	0x0380
        /*007e*/ 	.short	0x001c


	//----- nvinfo : EIATTR_SW_WAR
	.align		4
.L_25:
        /*0080*/ 	.byte	0x04, 0x36
        /*0082*/ 	.short	(.L_27 - .L_26)
.L_26:
        /*0084*/ 	.word	0x00000008
.L_27:


//--------------------- .nv.info._Z15matrixMultiply1PdS_S_j --------------------------
	.section	.nv.info._Z15matrixMultiply1PdS_S_j,"",@"SHT_CUDA_INFO"
	.sectionflags	@""
	.align	4


	//----- nvinfo : EIATTR_CUDA_API_VERSION
	.align		4
        /*0000*/ 	.byte	0x04, 0x37
        /*0002*/ 	.short	(.L_29 - .L_28)
.L_28:
        /*0004*/ 	.word	0x00000082


	//----- nvinfo : EIATTR_KPARAM_INFO
	.align		4
.L_29:
        /*0008*/ 	.byte	0x04, 0x17
        /*000a*/ 	.short	(.L_31 - .L_30)
.L_30:
        /*000c*/ 	.word	0x00000000
        /*0010*/ 	.short	0x0003
        /*0012*/ 	.short	0x0018
        /*0014*/ 	.byte	0x00, 0xf0, 0x11, 0x00


	//----- nvinfo : EIATTR_KPARAM_INFO
	.align		4
.L_31:
        /*0018*/ 	.byte	0x04, 0x17
        /*001a*/ 	.short	(.L_33 - .L_32)
.L_32:
        /*001c*/ 	.word	0x00000000
        /*0020*/ 	.short	0x0002
        /*0022*/ 	.short	0x0010
        /*0024*/ 	.byte	0x00, 0xf5, 0x21, 0x00


	//----- nvinfo : EIATTR_KPARAM_INFO
	.align		4
.L_33:
        /*0028*/ 	.byte	0x04, 0x17
        /*002a*/ 	.short	(.L_35 - .L_34)
.L_34:
        /*002c*/ 	.word	0x00000000
        /*0030*/ 	.short	0x0001
        /*0032*/ 	.short	0x0008
        /*0034*/ 	.byte	0x00, 0xf5, 0x21, 0x00


	//----- nvinfo : EIATTR_KPARAM_INFO
	.align		4
.L_35:
        /*0038*/ 	.byte	0x04, 0x17
        /*003a*/ 	.short	(.L_37 - .L_36)
.L_36:
        /*003c*/ 	.word	0x00000000
        /*0040*/ 	.short	0x0000
        /*0042*/ 	.short	0x0000
        /*0044*/ 	.byte	0x00, 0xf5, 0x21, 0x00


	//----- nvinfo : EIATTR_SPARSE_MMA_MASK
	.align		4
.L_37:
        /*0048*/ 	.byte	0x03, 0x50
        /*004a*/ 	.short	0x0000


	//----- nvinfo : EIATTR_MAXREG_COUNT
	.align		4
        /*004c*/ 	.byte	0x03, 0x1b
        /*004e*/ 	.short	0x00ff


	//----- nvinfo : EIATTR_MERCURY_ISA_VERSION
	.align		4
        /*0050*/ 	.byte	0x03, 0x5f
        /*0052*/ 	.short	0x0101


	//----- nvinfo : EIATTR_VRC_CTA_INIT_COUNT
	.align		4
        /*0054*/ 	.byte	0x02, 0x4a
	.zero		1
	.zero		1


	//----- nvinfo : EIATTR_EXIT_INSTR_OFFSETS
	.align		4
        /*0058*/ 	.byte	0x04, 0x1c
        /*005a*/ 	.short	(.L_39 - .L_38)


	//   ....[0]....
.L_38:
        /*005c*/ 	.word	0x00000110


	//   ....[1]....
        /*0060*/ 	.word	0x00000690


	//   ....[2]....
        /*0064*/ 	.word	0x00000910


	//   ....[3]....
        /*0068*/ 	.word	0x00000a90


	//   ....[4]....
        /*006c*/ 	.word	0x00000b40


	//----- nvinfo : EIATTR_CBANK_PARAM_SIZE
	.align		4
.L_39:
        /*0070*/ 	.byte	0x03, 0x19
        /*0072*/ 	.short	0x001c


	//----- nvinfo : EIATTR_PARAM_CBANK
	.align		4
        /*0074*/ 	.byte	0x04, 0x0a
        /*0076*/ 	.short	(.L_41 - .L_40)
	.align		4
.L_40:
        /*0078*/ 	.word	index@(.nv.constant0._Z15matrixMultiply1PdS_S_j)
        /*007c*/ 	.short	0x0380
        /*007e*/ 	.short	0x001c


	//----- nvinfo : EIATTR_SW_WAR
	.align		4
.L_41:
        /*0080*/ 	.byte	0x04, 0x36
        /*0082*/ 	.short	(.L_43 - .L_42)
.L_42:
        /*0084*/ 	.word	0x00000008
.L_43:


//--------------------- .nv.callgraph             --------------------------
	.section	.nv.callgraph,"",@"SHT_CUDA_CALLGRAPH"
	.align	4
	.sectionentsize	8
	.align		4
        /*0000*/ 	.word	0x00000000
	.align		4
        /*0004*/ 	.word	0xffffffff
	.align		4
        /*0008*/ 	.word	0x00000000
	.align		4
        /*000c*/ 	.word	0xfffffffe
	.align		4
        /*0010*/ 	.word	0x00000000
	.align		4
        /*0014*/ 	.word	0xfffffffd
	.align		4
        /*0018*/ 	.word	0x00000000
	.align		4
        /*001c*/ 	.word	0xfffffffc


//--------------------- .text._Z15matrixMultiply2PdS_S_j --------------------------
	.section	.text._Z15matrixMultiply2PdS_S_j,"ax",@progbits
	.align	128
        .global         _Z15matrixMultiply2PdS_S_j
        .type           _Z15matrixMultiply2PdS_S_j,@function
        .size           _Z15matrixMultiply2PdS_S_j,(.L_x_10 - _Z15matrixMultiply2PdS_S_j)
        .other          _Z15matrixMultiply2PdS_S_j,@"STO_CUDA_ENTRY STV_DEFAULT"
_Z15matrixMultiply2PdS_S_j:
.text._Z15matrixMultiply2PdS_S_j:
[----:B------:R-:W-:Y:S01]  /*0000*/  LDC R1, c[0x0][0x37c] ;  /* 0x0000df00ff017b82 */ /* 0x000fe20000000800 */
[----:B------:R-:W0:Y:S07]  /*0010*/  S2R R9, SR_TID.X ;  /* 0x0000000000097919 */ /* 0x000e2e0000002100 */
[----:B------:R-:W1:Y:S01]  /*0020*/  S2UR UR4, SR_CTAID.X ;  /* 0x00000000000479c3 */ /* 0x000e620000002500 */
[----:B------:R-:W1:Y:S01]  /*0030*/  LDCU UR5, c[0x0][0x360] ;  /* 0x00006c00ff0577ac */ /* 0x000e620008000800 */
[----:B------:R-:W2:Y:S01]  /*0040*/  S2R R2, SR_TID.Y ;  /* 0x0000000000027919 */ /* 0x000ea20000002200 */
[----:B------:R-:W3:Y:S05]  /*0050*/  LDCU.64 UR6, c[0x0][0x358] ;  /* 0x00006b00ff0677ac */ /* 0x000eea0008000a00 */
[----:B------:R-:W2:Y:S08]  /*0060*/  S2UR UR8, SR_CTAID.Y ;  /* 0x00000000000879c3 */ /* 0x000eb00000002600 */
[----:B------:R-:W2:Y:S08]  /*0070*/  LDC R5, c[0x0][0x364] ;  /* 0x0000d900ff057b82 */ /* 0x000eb00000000800 */
[----:B------:R-:W4:Y:S01]  /*0080*/  LDC R0, c[0x0][0x398] ;  /* 0x0000e600ff007b82 */ /* 0x000f220000000800 */
[----:B-1----:R-:W-:-:S06]  /*0090*/  UIMAD UR4, UR4, UR5, URZ ;  /* 0x00000005040472a4 */ /* 0x002fcc000f8e02ff */
[----:B0-----:R-:W-:Y:S01]  /*00a0*/  IADD3 R3, PT, PT, R9, UR4, RZ ;  /* 0x0000000409037c10 */ /* 0x001fe2000fffe0ff */
[----:B------:R-:W0:Y:S01]  /*00b0*/  LDC.64 R10, c[0x0][0x390] ;  /* 0x0000e400ff0a7b82 */ /* 0x000e220000000a00 */
[----:B--2---:R-:W-:Y:S01]  /*00c0*/  IMAD R5, R5, UR8, R2 ;  /* 0x0000000805057c24 */ /* 0x004fe2000f8e0202 */
[----:B----4-:R-:W-:-:S03]  /*00d0*/  ISETP.NE.AND P0, PT, R0, RZ, PT ;  /* 0x000000ff0000720c */ /* 0x010fc60003f05270 */
[----:B------:R-:W-:-:S04]  /*00e0*/  IMAD R7, R5, R0, R3 ;  /* 0x0000000005077224 */ /* 0x000fc800078e0203 */
[----:B0-----:R-:W-:-:S05]  /*00f0*/  IMAD.WIDE.U32 R10, R7, 0x8, R10 ;  /* 0x00000008070a7825 */ /* 0x001fca00078e000a */
[----:B---3--:R0:W-:Y:S01]  /*0100*/  STG.E.64 desc[UR6][R10.64], RZ ;  /* 0x000000ff0a007986 */ /* 0x0081e2000c101b06 */
[----:B------:R-:W-:Y:S05]  /*0110*/  @!P0 EXIT ;  /* 0x000000000000894d */ /* 0x000fea0003800000 */
[C---:B------:R-:W-:Y:S01]  /*0120*/  ISETP.GE.U32.AND P1, PT, R0.reuse, 0x8, PT ;  /* 0x000000080000780c */ /* 0x040fe20003f26070 */
[----:B------:R-:W-:Y:S01]  /*0130*/  HFMA2 R4, -RZ, RZ, 0, 0 ;  /* 0x00000000ff047431 */ /* 0x000fe200000001ff */
[----:B------:R-:W-:Y:S02]  /*0140*/  LOP3.LUT R2, R0, 0x7, RZ, 0xc0, !PT ;  /* 0x0000000700027812 */ /* 0x000fe400078ec0ff */
[----:B------:R-:W-:Y:S02]  /*0150*/  CS2R R18, SRZ ;  /* 0x0000000000127805 */ /* 0x000fe4000001ff00 */
[----:B------:R-:W-:-:S07]  /*0160*/  ISETP.NE.AND P0, PT, R2, RZ, PT ;  /* 0x000000ff0200720c */ /* 0x000fce0003f05270 */
[----:B------:R-:W-:Y:S06]  /*0170*/  @!P1 BRA `(.L_x_0) ;  /* 0x0000000400449947 */ /* 0x000fec0003800000 */
[C---:B------:R-:W-:Y:S01]  /*0180*/  LOP3.LUT R4, R0.reuse, 0xfffffff8, RZ, 0xc0, !PT ;  /* 0xfffffff800047812 */ /* 0x040fe200078ec0ff */
[C---:B------:R-:W-:Y:S01]  /*0190*/  IMAD R25, R0.reuse, 0x5, R3 ;  /* 0x0000000500197824 */ /* 0x040fe200078e0203 */
[C---:B------:R-:W-:Y:S01]  /*01a0*/  IADD3 R22, PT, PT, R0.reuse, UR4, R9 ;  /* 0x0000000400167c10 */ /* 0x040fe2000fffe009 */
[C-C-:B------:R-:W-:Y:S01]  /*01b0*/  IMAD R9, R0.reuse, 0x3, R3.reuse ;  /* 0x0000000300097824 */ /* 0x140fe200078e0203 */
[CC--:B------:R-:W-:Y:S01]  /*01c0*/  LEA R7, R0.reuse, R3.reuse, 0x1 ;  /* 0x0000000300077211 */ /* 0x0c0fe200078e08ff */
[C-C-:B------:R-:W-:Y:S01]  /*01d0*/  IMAD R27, R0.reuse, 0x6, R3.reuse ;  /* 0x00000006001b7824 */ /* 0x140fe200078e0203 */
[CC--:B------:R-:W-:Y:S01]  /*01e0*/  LEA R23, R0.reuse, R3.reuse, 0x2 ;  /* 0x0000000300177211 */ /* 0x0c0fe200078e10ff */
[----:B------:R-:W-:Y:S01]  /*01f0*/  IMAD R29, R0, 0x7, R3 ;  /* 0x00000007001d7824 */ /* 0x000fe200078e0203 */
[----:B------:R-:W-:Y:S01]  /*0200*/  MOV R8, R3 ;  /* 0x0000000300087202 */ /* 0x000fe20000000f00 */
[----:B------:R-:W-:Y:S01]  /*0210*/  IMAD R24, R5, R0, 0x3 ;  /* 0x0000000305187424 */ /* 0x000fe200078e0200 */
[----:B------:R-:W-:-:S02]  /*0220*/  CS2R R18, SRZ ;  /* 0x0000000000127805 */ /* 0x000fc4000001ff00 */
[----:B------:R-:W-:-:S07]  /*0230*/  IADD3 R6, PT, PT, -R4, RZ, RZ ;  /* 0x000000ff04067210 */ /* 0x000fce0007ffe1ff */
.L_x_1:
[----:B-1----:R-:W1:Y:S01]  /*0240*/  LDC.64 R14, c[0x0][0x380] ;  /* 0x0000e000ff0e7b82 */ /* 0x002e620000000a00 */
[----:B------:R-:W-:-:S07]  /*0250*/  IADD3 R17, PT, PT, R24, -0x3, RZ ;  /* 0xfffffffd18117810 */ /* 0x000fce0007ffe0ff */
[----:B------:R-:W2:Y:S01]  /*0260*/  LDC.64 R12, c[0x0][0x388] ;  /* 0x0000e200ff0c7b82 */ /* 0x000ea20000000a00 */
[----:B-1----:R-:W-:-:S06]  /*0270*/  IMAD.WIDE.U32 R16, R17, 0x8, R14 ;  /* 0x0000000811107825 */ /* 0x002fcc00078e000e */
[----:B------:R-:W3:Y:S01]  /*0280*/  LDG.E.64 R16, desc[UR6][R16.64] ;  /* 0x0000000610107981 */ /* 0x000ee2000c1e1b00 */
[----:B--2---:R-:W-:-:S06]  /*0290*/  IMAD.WIDE.U32 R20, R8, 0x8, R12 ;  /* 0x0000000808147825 */ /* 0x004fcc00078e000c */
[----:B------:R-:W3:Y:S02]  /*02a0*/  LDG.E.64 R20, desc[UR6][R20.64] ;  /* 0x0000000614147981 */ /* 0x000ee4000c1e1b00 */
[----:B---3--:R-:W-:Y:S01]  /*02b0*/  DFMA R20, R16, R20, R18 ;  /* 0x000000141014722b */ /* 0x008fe20000000012 */
[----:B------:R-:W-:-:S05]  /*02c0*/  IADD3 R19, PT, PT, R24, -0x2, RZ ;  /* 0xfffffffe18137810 */ /* 0x000fca0007ffe0ff */
[----:B------:R-:W-:-:S04]  /*02d0*/  IMAD.WIDE.U32 R16, R19, 0x8, R14 ;  /* 0x0000000813107825 */ /* 0x000fc800078e000e */
[----:B------:R-:W-:Y:S01]  /*02e0*/  IMAD.WIDE.U32 R18, R22, 0x8, R12 ;  /* 0x0000000816127825 */ /* 0x000fe200078e000c */
[----:B------:R1:W-:Y:S04]  /*02f0*/  STG.E.64 desc[UR6][R10.64], R20 ;  /* 0x000000140a007986 */ /* 0x0003e8000c101b06 */
[----:B------:R-:W2:Y:S04]  /*0300*/  LDG.E.64 R16, desc[UR6][R16.64] ;  /* 0x0000000610107981 */ /* 0x000ea8000c1e1b00 */
[----:B------:R-:W2:Y:S01]  /*0310*/  LDG.E.64 R18, desc[UR6][R18.64] ;  /* 0x0000000612127981 */ /* 0x000ea2000c1e1b00 */
[----:B------:R-:W-:Y:S01]  /*0320*/  IADD3 R26, PT, PT, R24, -0x1, RZ ;  /* 0xffffffff181a7810 */ /* 0x000fe20007ffe0ff */
[----:B--2---:R-:W-:-:S04]  /*0330*/  DFMA R18, R16, R18, R20 ;  /* 0x000000121012722b */ /* 0x004fc80000000014 */
[----:B------:R-:W-:-:S04]  /*0340*/  IMAD.WIDE.U32 R16, R26, 0x8, R14 ;  /* 0x000000081a107825 */ /* 0x000fc800078e000e */
[----:B-1----:R-:W-:Y:S01]  /*0350*/  IMAD.WIDE.U32 R20, R7, 0x8, R12 ;  /* 0x0000000807147825 */ /* 0x002fe200078e000c */
[----:B------:R1:W-:Y:S04]  /*0360*/  STG.E.64 desc[UR6][R10.64], R18 ;  /* 0x000000120a007986 */ /* 0x0003e8000c101b06 */
[----:B------:R-:W2:Y:S04]  /*0370*/  LDG.E.64 R16, desc[UR6][R16.64] ;  /* 0x0000000610107981 */ /* 0x000ea8000c1e1b00 */
[----:B------:R-:W2:Y:S02]  /*0380*/  LDG.E.64 R20, desc[UR6][R20.64] ;  /* 0x0000000614147981 */ /* 0x000ea4000c1e1b00 */
[----:B--2---:R-:W-:Y:S01]  /*0390*/  DFMA R20, R16, R20, R18 ;  /* 0x000000141014722b */ /* 0x004fe20000000012 */
[----:B------:R-:W-:-:S04]  /*03a0*/  IMAD.WIDE.U32 R16, R24, 0x8, R14 ;  /* 0x0000000818107825 */ /* 0x000fc800078e000e */
[----:B-1----:R-:W-:Y:S02]  /*03b0*/  IMAD.WIDE.U32 R18, R9, 0x8, R12 ;  /* 0x0000000809127825 */ /* 0x002fe400078e000c */
[----:B------:R1:W-:Y:S04]  /*03c0*/  STG.E.64 desc[UR6][R10.64], R20 ;  /* 0x000000140a007986 */ /* 0x0003e8000c101b06 */
[----:B------:R-:W2:Y:S04]  /*03d0*/  LDG.E.64 R16, desc[UR6][R16.64] ;  /* 0x0000000610107981 */ /* 0x000ea8000c1e1b00 */
[----:B------:R-:W2:Y:S01]  /*03e0*/  LDG.E.64 R18, desc[UR6][R18.64] ;  /* 0x0000000612127981 */ /* 0x000ea2000c1e1b00 */
[----:B------:R-:W-:Y:S01]  /*03f0*/  IADD3 R26, PT, PT, R24, 0x1, RZ ;  /* 0x00000001181a7810 */ /* 0x000fe20007ffe0ff */
[----:B--2---:R-:W-:-:S04]  /*0400*/  DFMA R18, R16, R18, R20 ;  /* 0x000000121012722b */ /* 0x004fc80000000014 */
[----:B------:R-:W-:-:S04]  /*0410*/  IMAD.WIDE.U32 R16, R26, 0x8, R14 ;  /* 0x000000081a107825 */ /* 0x000fc800078e000e */
[----:B-1----:R-:W-:Y:S01]  /*0420*/  IMAD.WIDE.U32 R20, R23, 0x8, R12 ;  /* 0x0000000817147825 */ /* 0x002fe200078e000c */
[----:B------:R1:W-:Y:S04]  /*0430*/  STG.E.64 desc[UR6][R10.64], R18 ;  /* 0x000000120a007986 */ /* 0x0003e8000c101b06 */
[----:B------:R-:W2:Y:S04]  /*0440*/  LDG.E.64 R16, desc[UR6][R16.64] ;  /* 0x0000000610107981 */ /* 0x000ea8000c1e1b00 */
[----:B------:R-:W2:Y:S01]  /*0450*/  LDG.E.64 R20, desc[UR6][R20.64] ;  /* 0x0000000614147981 */ /* 0x000ea2000c1e1b00 */
[----:B------:R-:W-:Y:S01]  /*0460*/  IADD3 R26, PT, PT, R24, 0x2, RZ ;  /* 0x00000002181a7810 */ /* 0x000fe20007ffe0ff */
[----:B--2---:R-:W-:-:S04]  /*0470*/  DFMA R20, R16, R20, R18 ;  /* 0x000000141014722b */ /* 0x004fc80000000012 */
[----:B-1----:R-:W-:-:S04]  /*0480*/  IMAD.WIDE.U32 R18, R26, 0x8, R14 ;  /* 0x000000081a127825 */ /* 0x002fc800078e000e */
[----:B------:R-:W-:Y:S01]  /*0490*/  IMAD.WIDE.U32 R16, R25, 0x8, R12 ;  /* 0x0000000819107825 */ /* 0x000fe200078e000c */
[----:B------:R1:W-:Y:S04]  /*04a0*/  STG.E.64 desc[UR6][R10.64], R20 ;  /* 0x000000140a007986 */ /* 0x0003e8000c101b06 */
[----:B------:R-:W2:Y:S04]  /*04b0*/  LDG.E.64 R18, desc[UR6][R18.64] ;  /* 0x0000000612127981 */ /* 0x000ea8000c1e1b00 */
[----:B------:R-:W2:Y:S01]  /*04c0*/  LDG.E.64 R16, desc[UR6][R16.64] ;  /* 0x0000000610107981 */ /* 0x000ea2000c1e1b00 */
[----:B------:R-:W-:Y:S01]  /*04d0*/  IADD3 R26, PT, PT, R24, 0x3, RZ ;  /* 0x00000003181a7810 */ /* 0x000fe20007ffe0ff */
[----:B--2---:R-:W-:-:S04]  /*04e0*/  DFMA R16, R18, R16, R20 ;  /* 0x000000101210722b */ /* 0x004fc80000000014 */
[----:B------:R-:W-:-:S04]  /*04f0*/  IMAD.WIDE.U32 R18, R26, 0x8, R14 ;  /* 0x000000081a127825 */ /* 0x000fc800078e000e */
[--C-:B-1----:R-:W-:Y:S01]  /*0500*/  IMAD.WIDE.U32 R20, R27, 0x8, R12.reuse ;  /* 0x000000081b147825 */ /* 0x102fe200078e000c */
[----:B------:R1:W-:Y:S04]  /*0510*/  STG.E.64 desc[UR6][R10.64], R16 ;  /* 0x000000100a007986 */ /* 0x0003e8000c101b06 */
[----:B------:R-:W2:Y:S04]  /*0520*/  LDG.E.64 R18, desc[UR6][R18.64] ;  /* 0x0000000612127981 */ /* 0x000ea8000c1e1b00 */
[----:B------:R-:W2:Y:S01]  /*0530*/  LDG.E.64 R20, desc[UR6][R20.64] ;  /* 0x0000000614147981 */ /* 0x000ea2000c1e1b00 */
[----:B------:R-:W-:Y:S01]  /*0540*/  IADD3 R26, PT, PT, R24, 0x4, RZ ;  /* 0x00000004181a7810 */ /* 0x000fe20007ffe0ff */
[----:B------:R-:W-:-:S04]  /*0550*/  IMAD.WIDE.U32 R12, R29, 0x8, R12 ;  /* 0x000000081d0c7825 */ /* 0x000fc800078e000c */
[----:B------:R-:W-:Y:S01]  /*0560*/  IMAD.WIDE.U32 R14, R26, 0x8, R14 ;  /* 0x000000081a0e7825 */ /* 0x000fe200078e000e */
[----:B--2---:R-:W-:-:S07]  /*0570*/  DFMA R20, R18, R20, R16 ;  /* 0x000000141214722b */ /* 0x004fce0000000010 */
[----:B------:R1:W-:Y:S04]  /*0580*/  STG.E.64 desc[UR6][R10.64], R20 ;  /* 0x000000140a007986 */ /* 0x0003e8000c101b06 */
[----:B------:R-:W2:Y:S04]  /*0590*/  LDG.E.64 R12, desc[UR6][R12.64] ;  /* 0x000000060c0c7981 */ /* 0x000ea8000c1e1b00 */
[----:B------:R-:W2:Y:S01]  /*05a0*/  LDG.E.64 R14, desc[UR6][R14.64] ;  /* 0x000000060e0e7981 */ /* 0x000ea2000c1e1b00 */
[----:B------:R-:W-:-:S04]  /*05b0*/  IADD3 R6, PT, PT, R6, 0x8, RZ ;  /* 0x0000000806067810 */ /* 0x000fc80007ffe0ff */
[----:B------:R-:W-:Y:S01]  /*05c0*/  ISETP.NE.AND P1, PT, R6, RZ, PT ;  /* 0x000000ff0600720c */ /* 0x000fe20003f25270 */
[----:B------:R-:W-:Y:S01]  /*05d0*/  IMAD R22, R0, 0x8, R22 ;  /* 0x0000000800167824 */ /* 0x000fe200078e0216 */
[----:B------:R-:W-:Y:S02]  /*05e0*/  IADD3 R24, PT, PT, R24, 0x8, RZ ;  /* 0x0000000818187810 */ /* 0x000fe40007ffe0ff */
[C---:B------:R-:W-:Y:S02]  /*05f0*/  LEA R7, R0.reuse, R7, 0x3 ;  /* 0x0000000700077211 */ /* 0x040fe400078e18ff */
[C---:B------:R-:W-:Y:S02]  /*0600*/  LEA R9, R0.reuse, R9, 0x3 ;  /* 0x0000000900097211 */ /* 0x040fe400078e18ff */
[C---:B------:R-:W-:Y:S02]  /*0610*/  LEA R23, R0.reuse, R23, 0x3 ;  /* 0x0000001700177211 */ /* 0x040fe400078e18ff */
[----:B------:R-:W-:-:S02]  /*0620*/  LEA R25, R0, R25, 0x3 ;  /* 0x0000001900197211 */ /* 0x000fc400078e18ff */
[C---:B------:R-:W-:Y:S02]  /*0630*/  LEA R27, R0.reuse, R27, 0x3 ;  /* 0x0000001b001b7211 */ /* 0x040fe400078e18ff */
[C---:B------:R-:W-:Y:S02]  /*0640*/  LEA R29, R0.reuse, R29, 0x3 ;  /* 0x0000001d001d7211 */ /* 0x040fe400078e18ff */
[----:B------:R-:W-:Y:S01]  /*0650*/  LEA R8, R0, R8, 0x3 ;  /* 0x0000000800087211 */ /* 0x000fe200078e18ff */
[----:B--2---:R-:W-:-:S07]  /*0660*/  DFMA R18, R14, R12, R20 ;  /* 0x0000000c0e12722b */ /* 0x004fce0000000014 */
[----:B------:R1:W-:Y:S01]  /*0670*/  STG.E.64 desc[UR6][R10.64], R18 ;  /* 0x000000120a007986 */ /* 0x0003e2000c101b06 */
[----:B------:R-:W-:Y:S05]  /*0680*/  @P1 BRA `(.L_x_1) ;  /* 0xfffffff800ec1947 */ /* 0x000fea000383ffff */
.L_x_0:
[----:B------:R-:W-:Y:S05]  /*0690*/  @!P0 EXIT ;  /* 0x000000000000894d */ /* 0x000fea0003800000 */
[----:B------:R-:W-:Y:S02]  /*06a0*/  ISETP.GE.U32.AND P0, PT, R2, 0x4, PT ;  /* 0x000000040200780c */ /* 0x000fe40003f06070 */
[----:B------:R-:W-:-:S04]  /*06b0*/  LOP3.LUT R12, R0, 0x3, RZ, 0xc0, !PT ;  /* 0x00000003000c7812 */ /* 0x000fc800078ec0ff */
[----:B------:R-:W-:-:S07]  /*06c0*/  ISETP.NE.AND P1, PT, R12, RZ, PT ;  /* 0x000000ff0c00720c */ /* 0x000fce0003f25270 */
[----:B------:R-:W-:Y:S06]  /*06d0*/  @!P0 BRA `(.L_x_2) ;  /* 0x00000000008c8947 */ /* 0x000fec0003800000 */
[----:B------:R-:W2:Y:S01]  /*06e0*/  LDC.64 R8, c[0x0][0x380] ;  /* 0x0000e000ff087b82 */ /* 0x000ea20000000a00 */
[-C--:B------:R-:W-:Y:S02]  /*06f0*/  IMAD R13, R5, R0.reuse, R4 ;  /* 0x00000000050d7224 */ /* 0x080fe400078e0204 */
[----:B-1----:R-:W-:-:S05]  /*0700*/  IMAD R21, R4, R0, R3 ;  /* 0x0000000004157224 */ /* 0x002fca00078e0203 */
[----:B------:R-:W1:Y:S01]  /*0710*/  LDC.64 R6, c[0x0][0x388] ;  /* 0x0000e200ff067b82 */ /* 0x000e620000000a00 */
[----:B--2---:R-:W-:-:S05]  /*0720*/  IMAD.WIDE.U32 R22, R13, 0x8, R8 ;  /* 0x000000080d167825 */ /* 0x004fca00078e0008 */
[----:B------:R-:W2:Y:S01]  /*0730*/  LDG.E.64 R14, desc[UR6][R22.64] ;  /* 0x00000006160e7981 */ /* 0x000ea2000c1e1b00 */
[----:B-1----:R-:W-:-:S05]  /*0740*/  IMAD.WIDE.U32 R24, R21, 0x8, R6 ;  /* 0x0000000815187825 */ /* 0x002fca00078e0006 */
[----:B------:R-:W2:Y:S01]  /*0750*/  LDG.E.64 R16, desc[UR6][R24.64] ;  /* 0x0000000618107981 */ /* 0x000ea2000c1e1b00 */
[----:B------:R-:W-:Y:S01]  /*0760*/  IADD3 R27, PT, PT, R13, 0x1, RZ ;  /* 0x000000010d1b7810 */ /* 0x000fe20007ffe0ff */
[----:B------:R-:W-:-:S04]  /*0770*/  IMAD.IADD R21, R21, 0x1, R0 ;  /* 0x0000000115157824 */ /* 0x000fc800078e0200 */
[----:B------:R-:W-:-:S04]  /*0780*/  IMAD.WIDE.U32 R26, R27, 0x8, R8 ;  /* 0x000000081b1a7825 */ /* 0x000fc800078e0008 */
[----:B------:R-:W-:Y:S01]  /*0790*/  IMAD.WIDE.U32 R28, R21, 0x8, R6 ;  /* 0x00000008151c7825 */ /* 0x000fe200078e0006 */
[----:B--2---:R-:W-:-:S07]  /*07a0*/  DFMA R18, R14, R16, R18 ;  /* 0x000000100e12722b */ /* 0x004fce0000000012 */
[----:B------:R1:W-:Y:S04]  /*07b0*/  STG.E.64 desc[UR6][R10.64], R18 ;  /* 0x000000120a007986 */ /* 0x0003e8000c101b06 */
[----:B------:R-:W2:Y:S04]  /*07c0*/  LDG.E.64 R14, desc[UR6][R26.64] ;  /* 0x000000061a0e7981 */ /* 0x000ea8000c1e1b00 */
[----:B------:R-:W2:Y:S01]  /*07d0*/  LDG.E.64 R16, desc[UR6][R28.64] ;  /* 0x000000061c107981 */ /* 0x000ea2000c1e1b00 */
[----:B------:R-:W-:Y:S02]  /*07e0*/  IADD3 R21, PT, PT, R21, R0, RZ ;  /* 0x0000000015157210 */ /* 0x000fe40007ffe0ff */
[----:B------:R-:W-:-:S03]  /*07f0*/  IADD3 R2, PT, PT, R13, 0x2, RZ ;  /* 0x000000020d027810 */ /* 0x000fc60007ffe0ff */
[----:B------:R-:W-:-:S04]  /*0800*/  IMAD.WIDE.U32 R22, R21, 0x8, R6 ;  /* 0x0000000815167825 */ /* 0x000fc800078e0006 */
[----:B------:R-:W-:Y:S01]  /*0810*/  IMAD.WIDE.U32 R24, R2, 0x8, R8 ;  /* 0x0000000802187825 */ /* 0x000fe200078e0008 */
[----:B--2---:R-:W-:-:S07]  /*0820*/  DFMA R14, R14, R16, R18 ;  /* 0x000000100e0e722b */ /* 0x004fce0000000012 */
[----:B------:R2:W-:Y:S04]  /*0830*/  STG.E.64 desc[UR6][R10.64], R14 ;  /* 0x0000000e0a007986 */ /* 0x0005e8000c101b06 */
[----:B------:R-:W3:Y:S04]  /*0840*/  LDG.E.64 R16, desc[UR6][R24.64] ;  /* 0x0000000618107981 */ /* 0x000ee8000c1e1b00 */
[----:B------:R-:W3:Y:S01]  /*0850*/  LDG.E.64 R22, desc[UR6][R22.64] ;  /* 0x0000000616167981 */ /* 0x000ee2000c1e1b00 */
[----:B------:R-:W-:Y:S02]  /*0860*/  IADD3 R13, PT, PT, R13, 0x3, RZ ;  /* 0x000000030d0d7810 */ /* 0x000fe40007ffe0ff */
[----:B------:R-:W-:-:S03]  /*0870*/  IADD3 R21, PT, PT, R21, R0, RZ ;  /* 0x0000000015157210 */ /* 0x000fc60007ffe0ff */
[----:B------:R-:W-:-:S04]  /*0880*/  IMAD.WIDE.U32 R8, R13, 0x8, R8 ;  /* 0x000000080d087825 */ /* 0x000fc800078e0008 */
[----:B------:R-:W-:Y:S01]  /*0890*/  IMAD.WIDE.U32 R6, R21, 0x8, R6 ;  /* 0x0000000815067825 */ /* 0x000fe200078e0006 */
[----:B---3--:R-:W-:-:S07]  /*08a0*/  DFMA R16, R16, R22, R14 ;  /* 0x000000161010722b */ /* 0x008fce000000000e */
[----:B------:R2:W-:Y:S04]  /*08b0*/  STG.E.64 desc[UR6][R10.64], R16 ;  /* 0x000000100a007986 */ /* 0x0005e8000c101b06 */
[----:B------:R-:W1:Y:S04]  /*08c0*/  LDG.E.64 R8, desc[UR6][R8.64] ;  /* 0x0000000608087981 */ /* 0x000e68000c1e1b00 */
[----:B------:R-:W1:Y:S01]  /*08d0*/  LDG.E.64 R6, desc[UR6][R6.64] ;  /* 0x0000000606067981 */ /* 0x000e62000c1e1b00 */
[----:B------:R-:W-:Y:S01]  /*08e0*/  IADD3 R4, PT, PT, R4, 0x4, RZ ;  /* 0x0000000404047810 */ /* 0x000fe20007ffe0ff */
[----:B-1----:R-:W-:-:S07]  /*08f0*/  DFMA R18, R8, R6, R16 ;  /* 0x000000060812722b */ /* 0x002fce0000000010 */
[----:B------:R2:W-:Y:S04]  /*0900*/  STG.E.64 desc[UR6][R10.64], R18 ;  /* 0x000000120a007986 */ /* 0x0005e8000c101b06 */
.L_x_2:
[----:B------:R-:W-:Y:S05]  /*0910*/  @!P1 EXIT ;  /* 0x000000000000994d */ /* 0x000fea0003800000 */
[----:B------:R-:W-:Y:S02]  /*0920*/  ISETP.NE.AND P0, PT, R12, 0x1, PT ;  /* 0x000000010c00780c */ /* 0x000fe40003f05270 */
[----:B------:R-:W-:-:S04]  /*0930*/  LOP3.LUT R2, R0, 0x1, RZ, 0xc0, !PT ;  /* 0x0000000100027812 */ /* 0x000fc800078ec0ff */
[----:B------:R-:W-:-:S07]  /*0940*/  ISETP.NE.U32.AND P1, PT, R2, 0x1, PT ;  /* 0x000000010200780c */ /* 0x000fce0003f25070 */
[----:B------:R-:W-:Y:S06]  /*0950*/  @!P0 BRA `(.L_x_3) ;  /* 0x00000000004c8947 */ /* 0x000fec0003800000 */
[----:B------:R-:W2:Y:S01]  /*0960*/  LDC.64 R6, c[0x0][0x388] ;  /* 0x0000e200ff067b82 */ /* 0x000ea20000000a00 */
[-C--:B------:R-:W-:Y:S02]  /*0970*/  IMAD R23, R4, R0.reuse, R3 ;  /* 0x0000000004177224 */ /* 0x080fe400078e0203 */
[----:B-1----:R-:W-:-:S05]  /*0980*/  IMAD R21, R5, R0, R4 ;  /* 0x0000000005157224 */ /* 0x002fca00078e0204 */
[----:B------:R-:W1:Y:S01]  /*0990*/  LDC.64 R8, c[0x0][0x380] ;  /* 0x0000e000ff087b82 */ /* 0x000e620000000a00 */
[----:B--2---:R-:W-:-:S06]  /*09a0*/  IMAD.WIDE.U32 R14, R23, 0x8, R6 ;  /* 0x00000008170e7825 */ /* 0x004fcc00078e0006 */
[----:B------:R-:W2:Y:S01]  /*09b0*/  LDG.E.64 R14, desc[UR6][R14.64] ;  /* 0x000000060e0e7981 */ /* 0x000ea2000c1e1b00 */
[----:B-1----:R-:W-:-:S05]  /*09c0*/  IMAD.WIDE.U32 R16, R21, 0x8, R8 ;  /* 0x0000000815107825 */ /* 0x002fca00078e0008 */
[----:B------:R-:W2:Y:S01]  /*09d0*/  LDG.E.64 R12, desc[UR6][R16.64] ;  /* 0x00000006100c7981 */ /* 0x000ea2000c1e1b00 */
[----:B------:R-:W-:Y:S02]  /*09e0*/  IADD3 R23, PT, PT, R23, R0, RZ ;  /* 0x0000000017177210 */ /* 0x000fe40007ffe0ff */
[----:B------:R-:W-:-:S03]  /*09f0*/  IADD3 R21, PT, PT, R21, 0x1, RZ ;  /* 0x0000000115157810 */ /* 0x000fc60007ffe0ff */
[----:B------:R-:W-:-:S04]  /*0a00*/  IMAD.WIDE.U32 R6, R23, 0x8, R6 ;  /* 0x0000000817067825 */ /* 0x000fc800078e0006 */
[----:B------:R-:W-:Y:S01]  /*0a10*/  IMAD.WIDE.U32 R8, R21, 0x8, R8 ;  /* 0x0000000815087825 */ /* 0x000fe200078e0008 */
[----:B--2---:R-:W-:-:S07]  /*0a20*/  DFMA R12, R12, R14, R18 ;  /* 0x0000000e0c0c722b */ /* 0x004fce0000000012 */
[----:B------:R3:W-:Y:S04]  /*0a30*/  STG.E.64 desc[UR6][R10.64], R12 ;  /* 0x0000000c0a007986 */ /* 0x0007e8000c101b06 */
[----:B------:R-:W2:Y:S04]  /*0a40*/  LDG.E.64 R18, desc[UR6][R8.64] ;  /* 0x0000000608127981 */ /* 0x000ea8000c1e1b00 */
[----:B------:R-:W2:Y:S01]  /*0a50*/  LDG.E.64 R6, desc[UR6][R6.64] ;  /* 0x0000000606067981 */ /* 0x000ea2000c1e1b00 */
[----:B------:R-:W-:Y:S01]  /*0a60*/  IADD3 R4, PT, PT, R4, 0x2, RZ ;  /* 0x0000000204047810 */ /* 0x000fe20007ffe0ff */
[----:B--2---:R-:W-:-:S07]  /*0a70*/  DFMA R18, R18, R6, R12 ;  /* 0x000000061212722b */ /* 0x004fce000000000c */
[----:B------:R3:W-:Y:S04]  /*0a80*/  STG.E.64 desc[UR6][R10.64], R18 ;  /* 0x000000120a007986 */ /* 0x0007e8000c101b06 */
.L_x_3:
[----:B------:R-:W-:Y:S05]  /*0a90*/  @P1 EXIT ;  /* 0x000000000000194d */ /* 0x000fea0003800000 */
[----:B------:R-:W4:Y:S01]  /*0aa0*/  LDC.64 R6, c[0x0][0x380] ;  /* 0x0000e000ff067b82 */ /* 0x000f220000000a00 */
[-C--:B------:R-:W-:Y:S02]  /*0ab0*/  IMAD R5, R5, R0.reuse, R4 ;  /* 0x0000000005057224 */ /* 0x080fe400078e0204 */
[----:B---3--:R-:W-:-:S05]  /*0ac0*/  IMAD R13, R4, R0, R3 ;  /* 0x00000000040d7224 */ /* 0x008fca00078e0203 */
[----:B------:R-:W3:Y:S01]  /*0ad0*/  LDC.64 R8, c[0x0][0x388] ;  /* 0x0000e200ff087b82 */ /* 0x000ee20000000a00 */
[----:B----4-:R-:W-:-:S06]  /*0ae0*/  IMAD.WIDE.U32 R2, R5, 0x8, R6 ;  /* 0x0000000805027825 */ /* 0x010fcc00078e0006 */
[----:B------:R-:W1:Y:S01]  /*0af0*/  LDG.E.64 R2, desc[UR6][R2.64] ;  /* 0x0000000602027981 */ /* 0x000e62000c1e1b00 */
[----:B---3--:R-:W-:-:S06]  /*0b00*/  IMAD.WIDE.U32 R4, R13, 0x8, R8 ;  /* 0x000000080d047825 */ /* 0x008fcc00078e0008 */
[----:B------:R-:W1:Y:S02]  /*0b10*/  LDG.E.64 R4, desc[UR6][R4.64] ;  /* 0x0000000604047981 */ /* 0x000e64000c1e1b00 */
[----:B-12---:R-:W-:-:S07]  /*0b20*/  DFMA R18, R2, R4, R18 ;  /* 0x000000040212722b */ /* 0x006fce0000000012 */
[----:B------:R-:W-:Y:S01]  /*0b30*/  STG.E.64 desc[UR6][R10.64], R18 ;  /* 0x000000120a007986 */ /* 0x000fe2000c101b06 */
[----:B------:R-:W-:Y:S05]  /*0b40*/  EXIT ;  /* 0x000000000000794d */ /* 0x000fea0003800000 */
.L_x_4:
[----:B------:R-:W-:-:S00]  /*0b50*/  BRA `(.L_x_4) ;  /* 0xfffffffc00fc7947 */ /* 0x000fc0000383ffff */
[----:B------:R-:W-:-:S00]  /*0b60*/  NOP ;  /* 0x0000000000007918 */ /* 0x000fc00000000000 */
        /* <DEDUP_REMOVED lines=9> */
.L_x_10:


//--------------------- .text._Z15matrixMultiply1PdS_S_j --------------------------
	.section	.text._Z15matrixMultiply1PdS_S_j,"ax",@progbits
	.align	128
        .global         _Z15matrixMultiply1PdS_S_j
        .type           _Z15matrixMultiply1PdS_S_j,@function
        .size           _Z15matrixMultiply1PdS_S_j,(.L_x_11 - _Z15matrixMultiply1PdS_S_j)
        .other          _Z15matrixMultiply1PdS_S_j,@"STO_CUDA_ENTRY STV_DEFAULT"
_Z15matrixMultiply1PdS_S_j:
.text._Z15matrixMultiply1PdS_S_j:
[----:B------:R-:W-:Y:S01]  /*0000*/  LDC R1, c[0x0][0x37c] ;  /* 0x0000df00ff017b82 */ /* 0x000fe20000000800 */
[----:B------:R-:W0:Y:S07]  /*0010*/  S2R R9, SR_TID.Y ;  /* 0x0000000000097919 */ /* 0x000e2e0000002200 */
[----:B------:R-:W1:Y:S01]  /*0020*/  S2UR UR4, SR_CTAID.Y ;  /* 0x00000000000479c3 */ /* 0x000e620000002600 */
[----:B------:R-:W2:Y:S01]  /*0030*/  LDCU.64 UR6, c[0x0][0x358] ;  /* 0x00006b00ff0677ac */ /* 0x000ea20008000a00 */
[----:B------:R-:W3:Y:S06]  /*0040*/  S2R R2, SR_TID.X ;  /* 0x0000000000027919 */ /* 0x000eec0000002100 */
[----:B------:R-:W3:Y:S01]  /*0050*/  LDC R5, c[0x0][0x360] ;  /* 0x0000d800ff057b82 */ /* 0x000ee20000000800 */
[----:B------:R-:W1:Y:S07]  /*0060*/  LDCU UR5, c[0x0][0x364] ;  /* 0x00006c80ff0577ac */ /* 0x000e6e0008000800 */
[----:B------:R-:W3:Y:S08]  /*0070*/  S2UR UR8, SR_CTAID.X ;  /* 0x00000000000879c3 */ /* 0x000ef00000002500 */
[----:B------:R-:W4:Y:S01]  /*0080*/  LDC R0, c[0x0][0x398] ;  /* 0x0000e600ff007b82 */ /* 0x000f220000000800 */
[----:B-1----:R-:W-:-:S07]  /*0090*/  UIMAD UR4, UR4, UR5, URZ ;  /* 0x00000005040472a4 */ /* 0x002fce000f8e02ff */
[----:B------:R-:W1:Y:S01]  /*00a0*/  LDC.64 R10, c[0x0][0x390] ;  /* 0x0000e400ff0a7b82 */ /* 0x000e620000000a00 */
[----:B0-----:R-:W-:Y:S01]  /*00b0*/  IADD3 R3, PT, PT, R9, UR4, RZ ;  /* 0x0000000409037c10 */ /* 0x001fe2000fffe0ff */
[----:B---3--:R-:W-:Y:S01]  /*00c0*/  IMAD R5, R5, UR8, R2 ;  /* 0x0000000805057c24 */ /* 0x008fe2000f8e0202 */
[----:B----4-:R-:W-:-:S03]  /*00d0*/  ISETP.NE.AND P0, PT, R0, RZ, PT ;  /* 0x000000ff0000720c */ /* 0x010fc60003f05270 */
[----:B------:R-:W-:-:S04]  /*00e0*/  IMAD R7, R5, R0, R3 ;  /* 0x0000000005077224 */ /* 0x000fc800078e0203 */
[----:B-1----:R-:W-:-:S05]  /*00f0*/  IMAD.WIDE.U32 R10, R7, 0x8, R10 ;  /* 0x00000008070a7825 */ /* 0x002fca00078e000a */
[----:B--2---:R0:W-:Y:S01]  /*0100*/  STG.E.64 desc[UR6][R10.64], RZ ;  /* 0x000000ff0a007986 */ /* 0x0041e2000c101b06 */
        /* <DEDUP_REMOVED lines=19> */
.L_x_6:
        /* <DEDUP_REMOVED lines=69> */
.L_x_5:
        /* <DEDUP_REMOVED lines=40> */
.L_x_7:
        /* <DEDUP_REMOVED lines=24> */
.L_x_8:
        /* <DEDUP_REMOVED lines=12> */
.L_x_9:
        /* <DEDUP_REMOVED lines=11> */
.L_x_11:


//--------------------- .nv.shared.reserved.0     --------------------------
	.section	.nv.shared.reserved.0,"aw",@nobits
	.weak		__nv_reservedSMEM_offset_0_alias
	.size		__nv_reservedSMEM_offset_0_alias, 0, 64
	.other		__nv_reservedSMEM_offset_0_alias,@"STO_CUDA_RESERVED_SHARED STV_DEFAULT"
__nv_reservedSMEM_offset_0_alias:
	.zero		0
	.zero		64


//--------------------- .nv.constant0._Z15matrixMultiply2PdS_S_j --------------------------
	.section	.nv.constant0._Z15matrixMultiply2PdS_S_j,"a",@progbits
	.sectionflags	@""
	.align	4
.nv.constant0._Z15matrixMultiply2PdS_S_j:
	.zero		924


//--------------------- .nv.constant0._Z15matrixMultiply1PdS_S_j --------------------------
	.section	.nv.constant0._Z15matrixMultiply1PdS_S_j,"a",@progbits
	.sectionflags	@""
	.align	4
.nv.constant0._Z15matrixMultiply1PdS_S_j:
	.zero		924


//--------------------- SYMBOLS --------------------------

	.type		.nv.reservedSmem.offset0,@object
	.size		.nv.reservedSmem.offset0,0x4
